	.headerflags	@"EF_CUDA_TEXMODE_UNIFIED EF_CUDA_64BIT_ADDRESS EF_CUDA_ACCELERATORS EF_CUDA_SM90 EF_CUDA_VIRTUAL_SM(EF_CUDA_SM90)"
	.elftype	@"ET_EXEC"


//--------------------- .nv.info                  --------------------------
	.section	.nv.info,"",@"SHT_CUDA_INFO"
	.align	4


	//----- nvinfo : EIATTR_REGCOUNT
	.align		4
        /*0000*/ 	.byte	0x04, 0x2f
        /*0002*/ 	.short	(.L_1 - .L_0)
	.align		4
.L_0:
        /*0004*/ 	.word	index@(triton_poi_fused__unsafe_index_add_convolution_mul_sigmoid_sub_63)
        /*0008*/ 	.word	0x00000020


	//----- nvinfo : EIATTR_MIN_STACK_SIZE
	.align		4
.L_1:
        /*000c*/ 	.byte	0x04, 0x12
        /*000e*/ 	.short	(.L_3 - .L_2)
	.align		4
.L_2:
        /*0010*/ 	.word	index@(triton_poi_fused__unsafe_index_add_convolution_mul_sigmoid_sub_63)
        /*0014*/ 	.word	0x00000000


	//----- nvinfo : EIATTR_FRAME_SIZE
	.align		4
.L_3:
        /*0018*/ 	.byte	0x04, 0x11
        /*001a*/ 	.short	(.L_5 - .L_4)
	.align		4
.L_4:
        /*001c*/ 	.word	index@(triton_poi_fused__unsafe_index_add_convolution_mul_sigmoid_sub_63)
        /*0020*/ 	.word	0x00000000


	//----- nvinfo : EIATTR_MIN_STACK_SIZE
	.align		4
.L_5:
        /*0024*/ 	.byte	0x04, 0x12
        /*0026*/ 	.short	(.L_7 - .L_6)
	.align		4
.L_6:
        /*0028*/ 	.word	index@(triton_poi_fused__unsafe_index_add_convolution_mul_sigmoid_sub_63)
        /*002c*/ 	.word	0x00000000
.L_7:


//--------------------- .nv.info.triton_poi_fused__unsafe_index_add_convolution_mul_sigmoid_sub_63 --------------------------
	.section	.nv.info.triton_poi_fused__unsafe_index_add_convolution_mul_sigmoid_sub_63,"",@"SHT_CUDA_INFO"
	.sectionflags	@""
	.align	4


	//----- nvinfo : EIATTR_CUDA_API_VERSION
	.align		4
        /*0000*/ 	.byte	0x04, 0x37
        /*0002*/ 	.short	(.L_9 - .L_8)
.L_8:
        /*0004*/ 	.word	0x0000007c


	//----- nvinfo : EIATTR_KPARAM_INFO
	.align		4
.L_9:
        /*0008*/ 	.byte	0x04, 0x17
        /*000a*/ 	.short	(.L_11 - .L_10)
.L_10:
        /*000c*/ 	.word	0x00000000
        /*0010*/ 	.short	0x0009
        /*0012*/ 	.short	0x0048
        /*0014*/ 	.byte	0x00, 0xf0, 0x11, 0x00


	//----- nvinfo : EIATTR_KPARAM_INFO
	.align		4
.L_11:
        /*0018*/ 	.byte	0x04, 0x17
        /*001a*/ 	.short	(.L_13 - .L_12)
.L_12:
        /*001c*/ 	.word	0x00000000
        /*0020*/ 	.short	0x0008
        /*0022*/ 	.short	0x0040
        /*0024*/ 	.byte	0x00, 0xf4, 0x21, 0x00


	//----- nvinfo : EIATTR_KPARAM_INFO
	.align		4
.L_13:
        /*0028*/ 	.byte	0x04, 0x17
        /*002a*/ 	.short	(.L_15 - .L_14)
.L_14:
        /*002c*/ 	.word	0x00000000
        /*0030*/ 	.short	0x0007
        /*0032*/ 	.short	0x0038
        /*0034*/ 	.byte	0x00, 0xf4, 0x21, 0x00


	//----- nvinfo : EIATTR_KPARAM_INFO
	.align		4
.L_15:
        /*0038*/ 	.byte	0x04, 0x17
        /*003a*/ 	.short	(.L_17 - .L_16)
.L_16:
        /*003c*/ 	.word	0x00000000
        /*0040*/ 	.short	0x0006
        /*0042*/ 	.short	0x0030
        /*0044*/ 	.byte	0x00, 0xf4, 0x21, 0x00


	//----- nvinfo : EIATTR_KPARAM_INFO
	.align		4
.L_17:
        /*0048*/ 	.byte	0x04, 0x17
        /*004a*/ 	.short	(.L_19 - .L_18)
.L_18:
        /*004c*/ 	.word	0x00000000
        /*0050*/ 	.short	0x0005
        /*0052*/ 	.short	0x0028
        /*0054*/ 	.byte	0x00, 0xf4, 0x21, 0x00


	//----- nvinfo : EIATTR_KPARAM_INFO
	.align		4
.L_19:
        /*0058*/ 	.byte	0x04, 0x17
        /*005a*/ 	.short	(.L_21 - .L_20)
.L_20:
        /*005c*/ 	.word	0x00000000
        /*0060*/ 	.short	0x0004
        /*0062*/ 	.short	0x0020
        /*0064*/ 	.byte	0x00, 0xf4, 0x21, 0x00


	//----- nvinfo : EIATTR_KPARAM_INFO
	.align		4
.L_21:
        /*0068*/ 	.byte	0x04, 0x17
        /*006a*/ 	.short	(.L_23 - .L_22)
.L_22:
        /*006c*/ 	.word	0x00000000
        /*0070*/ 	.short	0x0003
        /*0072*/ 	.short	0x0018
        /*0074*/ 	.byte	0x00, 0xf4, 0x21, 0x00


	//----- nvinfo : EIATTR_KPARAM_INFO
	.align		4
.L_23:
        /*0078*/ 	.byte	0x04, 0x17
        /*007a*/ 	.short	(.L_25 - .L_24)
.L_24:
        /*007c*/ 	.word	0x00000000
        /*0080*/ 	.short	0x0002
        /*0082*/ 	.short	0x0010
        /*0084*/ 	.byte	0x00, 0xf4, 0x21, 0x00


	//----- nvinfo : EIATTR_KPARAM_INFO
	.align		4
.L_25:
        /*0088*/ 	.byte	0x04, 0x17
        /*008a*/ 	.short	(.L_27 - .L_26)
.L_26:
        /*008c*/ 	.word	0x00000000
        /*0090*/ 	.short	0x0001
        /*0092*/ 	.short	0x0008
        /*0094*/ 	.byte	0x00, 0xf4, 0x21, 0x00


	//----- nvinfo : EIATTR_KPARAM_INFO
	.align		4
.L_27:
        /*0098*/ 	.byte	0x04, 0x17
        /*009a*/ 	.short	(.L_29 - .L_28)
.L_28:
        /*009c*/ 	.word	0x00000000
        /*00a0*/ 	.short	0x0000
        /*00a2*/ 	.short	0x0000
        /*00a4*/ 	.byte	0x00, 0xf4, 0x21, 0x00


	//----- nvinfo : EIATTR_SPARSE_MMA_MASK
	.align		4
.L_29:
        /*00a8*/ 	.byte	0x03, 0x50
        /*00aa*/ 	.short	0x0000


	//----- nvinfo : EIATTR_MAXREG_COUNT
	.align		4
        /*00ac*/ 	.byte	0x03, 0x1b
        /*00ae*/ 	.short	0x00ff


	//----- nvinfo : EIATTR_EXIT_INSTR_OFFSETS
	.align		4
        /*00b0*/ 	.byte	0x04, 0x1c
        /*00b2*/ 	.short	(.L_31 - .L_30)


	//   ....[0]....
.L_30:
        /*00b4*/ 	.word	0x000009d0


	//----- nvinfo : EIATTR_REQNTID
	.align		4
.L_31:
        /*00b8*/ 	.byte	0x04, 0x10
        /*00ba*/ 	.short	(.L_33 - .L_32)
.L_32:
        /*00bc*/ 	.word	0x00000080
        /*00c0*/ 	.word	0x00000001
        /*00c4*/ 	.word	0x00000001


	//----- nvinfo : EIATTR_CBANK_PARAM_SIZE
	.align		4
.L_33:
        /*00c8*/ 	.byte	0x03, 0x19
        /*00ca*/ 	.short	0x004c


	//----- nvinfo : EIATTR_PARAM_CBANK
	.align		4
        /*00cc*/ 	.byte	0x04, 0x0a
        /*00ce*/ 	.short	(.L_35 - .L_34)
	.align		4
.L_34:
        /*00d0*/ 	.word	index@(.nv.constant0.triton_poi_fused__unsafe_index_add_convolution_mul_sigmoid_sub_63)
        /*00d4*/ 	.short	0x0210
        /*00d6*/ 	.short	0x004c


	//----- nvinfo : EIATTR_SW_WAR
	.align		4
.L_35:
        /*00d8*/ 	.byte	0x04, 0x36
        /*00da*/ 	.short	(.L_37 - .L_36)
.L_36:
        /*00dc*/ 	.word	0x00000008
.L_37:


//--------------------- .nv.callgraph             --------------------------
	.section	.nv.callgraph,"",@"SHT_CUDA_CALLGRAPH"
	.align	4
	.sectionentsize	8
	.align		4
        /*0000*/ 	.word	0x00000000
	.align		4
        /*0004*/ 	.word	0xffffffff
	.align		4
        /*0008*/ 	.word	0x00000000
	.align		4
        /*000c*/ 	.word	0xfffffffe
	.align		4
        /*0010*/ 	.word	0x00000000
	.align		4
        /*0014*/ 	.word	0xfffffffd
	.align		4
        /*0018*/ 	.word	0x00000000
	.align		4
        /*001c*/ 	.word	0xfffffffc


//--------------------- .text.triton_poi_fused__unsafe_index_add_convolution_mul_sigmoid_sub_63 --------------------------
	.section	.text.triton_poi_fused__unsafe_index_add_convolution_mul_sigmoid_sub_63,"ax",@progbits
	.align	128
        .global         triton_poi_fused__unsafe_index_add_convolution_mul_sigmoid_sub_63
        .type           triton_poi_fused__unsafe_index_add_convolution_mul_sigmoid_sub_63,@function
        .size           triton_poi_fused__unsafe_index_add_convolution_mul_sigmoid_sub_63,(.L_x_1 - triton_poi_fused__unsafe_index_add_convolution_mul_sigmoid_sub_63)
        .other          triton_poi_fused__unsafe_index_add_convolution_mul_sigmoid_sub_63,@"STO_CUDA_ENTRY STV_DEFAULT"
triton_poi_fused__unsafe_index_add_convolution_mul_sigmoid_sub_63:
.text.triton_poi_fused__unsafe_index_add_convolution_mul_sigmoid_sub_63:
[----:B------:R-:W-:Y:S01]  /*0000*/  LDC R1, c[0x0][0x28] ;  /* 0x00000a00ff017b82 */ /* 0x000fe20000000800 */
[----:B------:R-:W1:Y:S07]  /*0010*/  S2R R0, SR_TID.X ;  /* 0x0000000000007919 */ /* 0x000e6e0000002100 */
[----:B------:R-:W2:Y:S01]  /*0020*/  LDC.64 R16, c[0x0][0x218] ;  /* 0x00008600ff107b82 */ /* 0x000ea20000000a00 */
[----:B------:R-:W-:Y:S01]  /*0030*/  ULDC.64 UR4, c[0x0][0x208] ;  /* 0x0000820000047ab9 */ /* 0x000fe20000000a00 */
[----:B------:R-:W-:Y:S01]  /*0040*/  ULDC.64 UR6, c[0x0][0x228] ;  /* 0x00008a0000067ab9 */ /* 0x000fe20000000a00 */
[----:B------:R-:W3:Y:S05]  /*0050*/  S2R R3, SR_CTAID.X ;  /* 0x0000000000037919 */ /* 0x000eea0000002500 */
[----:B------:R-:W4:Y:S08]  /*0060*/  LDC.64 R12, c[0x0][0x220] ;  /* 0x00008800ff0c7b82 */ /* 0x000f300000000a00 */
[----:B------:R-:W5:Y:S01]  /*0070*/  LDC.64 R8, c[0x0][0x238] ;  /* 0x00008e00ff087b82 */ /* 0x000f620000000a00 */
[----:B-1----:R-:W-:-:S05]  /*0080*/  IMAD.SHL.U32 R0, R0, 0x2, RZ ;  /* 0x0000000200007824 */ /* 0x002fca00078e00ff */
[----:B------:R-:W-:-:S05]  /*0090*/  LOP3.LUT R0, R0, 0xfe, RZ, 0xc0, !PT ;  /* 0x000000fe00007812 */ /* 0x000fca00078ec0ff */
[----:B---3--:R-:W-:-:S05]  /*00a0*/  IMAD R0, R3, 0x100, R0 ;  /* 0x0000010003007824 */ /* 0x008fca00078e0200 */
[----:B------:R-:W-:-:S04]  /*00b0*/  SHF.R.S32.HI R5, RZ, 0x1f, R0 ;  /* 0x0000001fff057819 */ /* 0x000fc80000011400 */
[----:B------:R-:W-:-:S04]  /*00c0*/  LEA.HI R6, R5, R0, RZ, 0x6 ;  /* 0x0000000005067211 */ /* 0x000fc800078f30ff */
[----:B------:R-:W-:-:S04]  /*00d0*/  SHF.R.S32.HI R2, RZ, 0x6, R6 ;  /* 0x00000006ff027819 */ /* 0x000fc80000011406 */
[----:B------:R-:W-:-:S04]  /*00e0*/  LEA.HI R4, R2, R2, RZ, 0x6 ;  /* 0x0000000202047211 */ /* 0x000fc800078f30ff */
[----:B------:R-:W-:Y:S02]  /*00f0*/  LOP3.LUT R7, R4, 0xffffffc0, RZ, 0xc0, !PT ;  /* 0xffffffc004077812 */ /* 0x000fe400078ec0ff */
[----:B------:R-:W1:Y:S02]  /*0100*/  LDC.64 R4, c[0x0][0x248] ;  /* 0x00009200ff047b82 */ /* 0x000e640000000a00 */
[----:B------:R-:W-:Y:S02]  /*0110*/  IADD3 R2, R2, -R7, RZ ;  /* 0x8000000702027210 */ /* 0x000fe40007ffe0ff */
[----:B------:R-:W-:-:S03]  /*0120*/  LOP3.LUT R7, R6, 0xffffffc0, RZ, 0xc0, !PT ;  /* 0xffffffc006077812 */ /* 0x000fc600078ec0ff */
[----:B--2---:R-:W-:-:S06]  /*0130*/  IMAD.WIDE R16, R2, 0x8, R16 ;  /* 0x0000000802107825 */ /* 0x004fcc00078e0210 */
[----:B------:R-:W2:Y:S01]  /*0140*/  LDG.E.EL.64 R16, desc[UR4][R16.64] ;  /* 0x0000000410107981 */ /* 0x000ea2000c2e1b00 */
[----:B------:R-:W-:-:S04]  /*0150*/  IMAD.IADD R6, R0, 0x1, -R7 ;  /* 0x0000000100067824 */ /* 0x000fc800078e0a07 */
[----:B----4-:R-:W-:-:S04]  /*0160*/  IMAD.WIDE R12, R6, 0x8, R12 ;  /* 0x00000008060c7825 */ /* 0x010fc800078e020c */
[----:B-1----:R-:W-:Y:S02]  /*0170*/  IMAD.WIDE R4, R2, 0x8, R4 ;  /* 0x0000000802047825 */ /* 0x002fe400078e0204 */
[----:B------:R-:W3:Y:S04]  /*0180*/  LDG.E.EL.128 R12, desc[UR4][R12.64] ;  /* 0x000000040c0c7981 */ /* 0x000ee8000c2e1d00 */
[----:B------:R-:W4:Y:S01]  /*0190*/  LDG.E.EL.64 R4, desc[UR4][R4.64] ;  /* 0x0000000404047981 */ /* 0x000f22000c2e1b00 */
[----:B-----5:R-:W-:-:S06]  /*01a0*/  IMAD.WIDE R8, R6, 0x8, R8 ;  /* 0x0000000806087825 */ /* 0x020fcc00078e0208 */
[----:B------:R-:W5:Y:S01]  /*01b0*/  LDG.E.EL.128 R8, desc[UR4][R8.64] ;  /* 0x0000000408087981 */ /* 0x000f62000c2e1d00 */
[----:B------:R-:W-:-:S04]  /*01c0*/  SHF.R.S32.HI R3, RZ, 0x17, R3 ;  /* 0x00000017ff037819 */ /* 0x000fc80000011403 */
[----:B------:R-:W-:Y:S02]  /*01d0*/  SGXT R3, R3, 0x1 ;  /* 0x000000010303781a */ /* 0x000fe40000000200 */
[----:B--2---:R-:W-:-:S04]  /*01e0*/  SHF.R.U32.HI R7, RZ, 0x1c, R17 ;  /* 0x0000001cff077819 */ /* 0x004fc80000011611 */
[----:B------:R-:W-:-:S04]  /*01f0*/  LOP3.LUT R7, R7, 0x8, RZ, 0xc0, !PT ;  /* 0x0000000807077812 */ /* 0x000fc800078ec0ff */
[----:B------:R-:W-:Y:S02]  /*0200*/  IADD3 R18, P0, R16, R7, RZ ;  /* 0x0000000710127210 */ /* 0x000fe40007f1e0ff */
[----:B---3--:R-:W-:-:S03]  /*0210*/  LEA R19, P1, R14, UR6, 0x2 ;  /* 0x000000060e137c11 */ /* 0x008fc6000f8210ff */
[----:B------:R-:W-:Y:S01]  /*0220*/  IMAD.X R17, RZ, RZ, R17, P0 ;  /* 0x000000ffff117224 */ /* 0x000fe200000e0611 */
[C---:B------:R-:W-:Y:S02]  /*0230*/  LEA R22, P0, R12.reuse, UR6, 0x2 ;  /* 0x000000060c167c11 */ /* 0x040fe4000f8010ff */
[----:B------:R-:W-:Y:S02]  /*0240*/  SHF.R.U32.HI R25, RZ, 0x1a, R13 ;  /* 0x0000001aff197819 */ /* 0x000fe4000001160d */
[----:B----4-:R-:W-:Y:S02]  /*0250*/  SHF.R.U32.HI R16, RZ, 0x1c, R5 ;  /* 0x0000001cff107819 */ /* 0x010fe40000011605 */
[----:B------:R-:W-:Y:S02]  /*0260*/  LEA.HI.X R12, R12, UR7, R13, 0x2, P0 ;  /* 0x000000070c0c7c11 */ /* 0x000fe400080f140d */
[----:B------:R-:W-:Y:S02]  /*0270*/  SHF.R.U32.HI R20, RZ, 0x1a, R15 ;  /* 0x0000001aff147819 */ /* 0x000fe4000001160f */
[----:B------:R-:W-:-:S02]  /*0280*/  LOP3.LUT R13, R16, 0x8, RZ, 0xc0, !PT ;  /* 0x00000008100d7812 */ /* 0x000fc400078ec0ff */
[----:B------:R-:W-:Y:S02]  /*0290*/  LEA.HI.X R7, R14, UR7, R15, 0x2, P1 ;  /* 0x000000070e077c11 */ /* 0x000fe400088f140f */
[----:B------:R-:W-:Y:S02]  /*02a0*/  LOP3.LUT R14, R20, 0x20, RZ, 0xc0, !PT ;  /* 0x00000020140e7812 */ /* 0x000fe400078ec0ff */
[----:B------:R-:W-:Y:S02]  /*02b0*/  LOP3.LUT R25, R25, 0x20, RZ, 0xc0, !PT ;  /* 0x0000002019197812 */ /* 0x000fe400078ec0ff */
[----:B------:R-:W-:Y:S02]  /*02c0*/  IADD3 R20, P2, R4, R13, RZ ;  /* 0x0000000d04147210 */ /* 0x000fe40007f5e0ff */
[----:B------:R-:W-:Y:S02]  /*02d0*/  IADD3 R19, P1, R14, R19, RZ ;  /* 0x000000130e137210 */ /* 0x000fe40007f3e0ff */
[----:B------:R-:W-:-:S02]  /*02e0*/  IADD3 R25, P0, R25, R22, RZ ;  /* 0x0000001619197210 */ /* 0x000fc40007f1e0ff */
[----:B------:R-:W-:Y:S01]  /*02f0*/  IADD3.X R13, RZ, R5, RZ, P2, !PT ;  /* 0x00000005ff0d7210 */ /* 0x000fe200017fe4ff */
[----:B------:R-:W-:Y:S01]  /*0300*/  IMAD.X R7, RZ, RZ, R7, P1 ;  /* 0x000000ffff077224 */ /* 0x000fe200008e0607 */
[C---:B------:R-:W-:Y:S01]  /*0310*/  SHF.L.U64.HI R4, R18.reuse, 0x5, R17 ;  /* 0x0000000512047819 */ /* 0x040fe20000010211 */
[----:B------:R-:W-:Y:S01]  /*0320*/  IMAD.X R12, RZ, RZ, R12, P0 ;  /* 0x000000ffff0c7224 */ /* 0x000fe200000e060c */
[----:B------:R-:W-:Y:S02]  /*0330*/  LEA.HI R5, R3, R0, RZ, 0xc ;  /* 0x0000000003057211 */ /* 0x000fe400078f60ff */
[----:B------:R-:W-:Y:S02]  /*0340*/  SHF.L.U32 R18, R18, 0x5, RZ ;  /* 0x0000000512127819 */ /* 0x000fe400000006ff */
[----:B------:R-:W-:Y:S02]  /*0350*/  SHF.L.U64.HI R3, R20, 0x5, R13 ;  /* 0x0000000514037819 */ /* 0x000fe4000001020d */
[----:B------:R-:W-:-:S02]  /*0360*/  IADD3 R14, P1, R19, R18, RZ ;  /* 0x00000012130e7210 */ /* 0x000fc40007f3e0ff */
[----:B------:R-:W-:Y:S02]  /*0370*/  SHF.R.S32.HI R5, RZ, 0xc, R5 ;  /* 0x0000000cff057819 */ /* 0x000fe40000011405 */
[----:B------:R-:W-:Y:S02]  /*0380*/  SHF.L.U32 R20, R20, 0x5, RZ ;  /* 0x0000000514147819 */ /* 0x000fe400000006ff */
[----:B------:R-:W-:Y:S01]  /*0390*/  IADD3 R16, P0, R18, R25, RZ ;  /* 0x0000001912107210 */ /* 0x000fe20007f1e0ff */
[----:B------:R-:W-:Y:S01]  /*03a0*/  IMAD.SHL.U32 R5, R5, 0x40, RZ ;  /* 0x0000004005057824 */ /* 0x000fe200078e00ff */
[----:B------:R-:W-:Y:S02]  /*03b0*/  IADD3.X R15, R7, R4, RZ, P1, !PT ;  /* 0x00000004070f7210 */ /* 0x000fe40000ffe4ff */
[----:B-----5:R-:W-:Y:S01]  /*03c0*/  SHF.R.U32.HI R21, RZ, 0x1a, R9 ;  /* 0x0000001aff157819 */ /* 0x020fe20000011609 */
[----:B------:R-:W-:Y:S01]  /*03d0*/  IMAD.X R17, R4, 0x1, R12, P0 ;  /* 0x0000000104117824 */ /* 0x000fe200000e060c */
[----:B------:R-:W-:Y:S01]  /*03e0*/  IADD3 R24, P2, R20, R25, RZ ;  /* 0x0000001914187210 */ /* 0x000fe20007f5e0ff */
[----:B------:R-:W-:Y:S01]  /*03f0*/  IMAD.WIDE R14, R5, 0x4, R14 ;  /* 0x00000004050e7825 */ /* 0x000fe200078e020e */
[----:B------:R-:W-:-:S02]  /*0400*/  SHF.R.U32.HI R26, RZ, 0x1a, R11 ;  /* 0x0000001aff1a7819 */ /* 0x000fc4000001160b */
[----:B------:R-:W-:Y:S01]  /*0410*/  LEA R28, P0, R8, UR6, 0x2 ;  /* 0x00000006081c7c11 */ /* 0x000fe2000f8010ff */
[----:B------:R-:W-:Y:S01]  /*0420*/  IMAD.WIDE R16, R5, 0x4, R16 ;  /* 0x0000000405107825 */ /* 0x000fe200078e0210 */
[----:B------:R-:W-:Y:S01]  /*0430*/  LOP3.LUT R21, R21, 0x20, RZ, 0xc0, !PT ;  /* 0x0000002015157812 */ /* 0x000fe200078ec0ff */
[----:B------:R1:W2:Y:S01]  /*0440*/  LDG.E.EL R23, desc[UR4][R14.64] ;  /* 0x000000040e177981 */ /* 0x0002a2000c2e1900 */
[----:B------:R-:W-:Y:S02]  /*0450*/  IADD3.X R25, R3, R12, RZ, P2, !PT ;  /* 0x0000000c03197210 */ /* 0x000fe400017fe4ff */
[----:B------:R-:W3:Y:S01]  /*0460*/  LDC.64 R12, c[0x0][0x230] ;  /* 0x00008c00ff0c7b82 */ /* 0x000ee20000000a00 */
[----:B------:R-:W-:Y:S01]  /*0470*/  LEA R27, P2, R10, UR6, 0x2 ;  /* 0x000000060a1b7c11 */ /* 0x000fe2000f8410ff */
[----:B------:R4:W5:Y:S01]  /*0480*/  LDG.E.EL R22, desc[UR4][R16.64] ;  /* 0x0000000410167981 */ /* 0x000962000c2e1900 */
[----:B------:R-:W-:Y:S01]  /*0490*/  LOP3.LUT R26, R26, 0x20, RZ, 0xc0, !PT ;  /* 0x000000201a1a7812 */ /* 0x000fe200078ec0ff */
[----:B------:R-:W-:Y:S01]  /*04a0*/  IMAD.WIDE R24, R5, 0x4, R24 ;  /* 0x0000000405187825 */ /* 0x000fe200078e0218 */
[----:B------:R-:W-:-:S02]  /*04b0*/  LEA.HI.X R29, R8, UR7, R9, 0x2, P0 ;  /* 0x00000007081d7c11 */ /* 0x000fc400080f1409 */
[----:B------:R-:W-:Y:S01]  /*04c0*/  IADD3 R21, P1, R21, R28, RZ ;  /* 0x0000001c15157210 */ /* 0x000fe20007f3e0ff */
[----:B------:R-:W3:Y:S01]  /*04d0*/  LDC.64 R8, c[0x0][0x240] ;  /* 0x00009000ff087b82 */ /* 0x000ee20000000a00 */
[----:B------:R-:W-:Y:S01]  /*04e0*/  LEA.HI.X R11, R10, UR7, R11, 0x2, P2 ;  /* 0x000000070a0b7c11 */ /* 0x000fe200090f140b */
[----:B------:R-:W2:Y:S01]  /*04f0*/  LDG.E.EL R24, desc[UR4][R24.64] ;  /* 0x0000000418187981 */ /* 0x000ea2000c2e1900 */
[----:B-1----:R-:W-:Y:S01]  /*0500*/  IADD3 R15, P0, R26, R27, RZ ;  /* 0x0000001b1a0f7210 */ /* 0x002fe20007f1e0ff */
[----:B----4-:R-:W-:Y:S01]  /*0510*/  IMAD.X R17, RZ, RZ, R29, P1 ;  /* 0x000000ffff117224 */ /* 0x010fe200008e061d */
[----:B------:R-:W-:Y:S02]  /*0520*/  IADD3 R14, P1, R21, R18, RZ ;  /* 0x00000012150e7210 */ /* 0x000fe40007f3e0ff */
[----:B------:R-:W-:Y:S01]  /*0530*/  IADD3 R16, P4, R20, R21, RZ ;  /* 0x0000001514107210 */ /* 0x000fe20007f9e0ff */
[----:B------:R-:W1:Y:S01]  /*0540*/  LDC.64 R26, c[0x0][0x250] ;  /* 0x00009400ff1a7b82 */ /* 0x000e620000000a00 */
[----:B------:R-:W-:-:S02]  /*0550*/  IADD3 R10, P3, R20, R19, RZ ;  /* 0x00000013140a7210 */ /* 0x000fc40007f7e0ff */
[----:B------:R-:W-:Y:S02]  /*0560*/  IADD3 R18, P2, R15, R18, RZ ;  /* 0x000000120f127210 */ /* 0x000fe40007f5e0ff */
[----:B------:R-:W-:Y:S02]  /*0570*/  IADD3.X R21, RZ, R11, RZ, P0, !PT ;  /* 0x0000000bff157210 */ /* 0x000fe400007fe4ff */
[----:B------:R-:W-:Y:S01]  /*0580*/  IADD3 R20, P5, R20, R15, RZ ;  /* 0x0000000f14147210 */ /* 0x000fe20007fbe0ff */
[C---:B------:R-:W-:Y:S01]  /*0590*/  IMAD.X R11, R3.reuse, 0x1, R7, P3 ;  /* 0x00000001030b7824 */ /* 0x040fe200018e0607 */
[----:B------:R-:W-:Y:S01]  /*05a0*/  IADD3.X R15, R17, R4, RZ, P1, !PT ;  /* 0x00000004110f7210 */ /* 0x000fe20000ffe4ff */
[C---:B------:R-:W-:Y:S01]  /*05b0*/  IMAD.X R17, R3.reuse, 0x1, R17, P4 ;  /* 0x0000000103117824 */ /* 0x040fe200020e0611 */
[----:B------:R-:W-:Y:S01]  /*05c0*/  IADD3.X R19, R21, R4, RZ, P2, !PT ;  /* 0x0000000415137210 */ /* 0x000fe200017fe4ff */
[----:B------:R-:W-:Y:S01]  /*05d0*/  IMAD.X R21, R3, 0x1, R21, P5 ;  /* 0x0000000103157824 */ /* 0x000fe200028e0615 */
[----:B---3--:R-:W5:Y:S01]  /*05e0*/  LDG.E R13, desc[UR4][R12.64] ;  /* 0x000000040c0d7981 */ /* 0x008f62000c1e1900 */
[----:B------:R-:W-:-:S04]  /*05f0*/  IMAD.WIDE R14, R5, 0x4, R14 ;  /* 0x00000004050e7825 */ /* 0x000fc800078e020e */
[C---:B------:R-:W-:Y:S02]  /*0600*/  IMAD.WIDE R16, R5.reuse, 0x4, R16 ;  /* 0x0000000405107825 */ /* 0x040fe400078e0210 */
[----:B------:R-:W3:Y:S02]  /*0610*/  LDG.E.EL R14, desc[UR4][R14.64] ;  /* 0x000000040e0e7981 */ /* 0x000ee4000c2e1900 */
[C---:B------:R-:W-:Y:S02]  /*0620*/  IMAD.WIDE R10, R5.reuse, 0x4, R10 ;  /* 0x00000004050a7825 */ /* 0x040fe400078e020a */
[----:B------:R-:W4:Y:S02]  /*0630*/  LDG.E.EL R16, desc[UR4][R16.64] ;  /* 0x0000000410107981 */ /* 0x000f24000c2e1900 */
[C---:B------:R-:W-:Y:S02]  /*0640*/  IMAD.WIDE R18, R5.reuse, 0x4, R18 ;  /* 0x0000000405127825 */ /* 0x040fe400078e0212 */
[----:B------:R-:W4:Y:S02]  /*0650*/  LDG.E.EL R10, desc[UR4][R10.64] ;  /* 0x000000040a0a7981 */ /* 0x000f24000c2e1900 */
[----:B------:R-:W-:-:S02]  /*0660*/  IMAD.WIDE R20, R5, 0x4, R20 ;  /* 0x0000000405147825 */ /* 0x000fc400078e0214 */
[----:B------:R-:W4:Y:S02]  /*0670*/  LDG.E.EL R18, desc[UR4][R18.64] ;  /* 0x0000000412127981 */ /* 0x000f24000c2e1900 */
[----:B0-----:R-:W-:Y:S02]  /*0680*/  IMAD.WIDE R8, R6, 0x4, R8 ;  /* 0x0000000406087825 */ /* 0x001fe400078e0208 */
[----:B------:R-:W4:Y:S02]  /*0690*/  LDG.E.EL R20, desc[UR4][R20.64] ;  /* 0x0000000414147981 */ /* 0x000f24000c2e1900 */
[----:B-1----:R-:W-:Y:S02]  /*06a0*/  IMAD.WIDE R2, R2, 0x4, R26 ;  /* 0x0000000402027825 */ /* 0x002fe400078e021a */
[----:B------:R-:W4:Y:S04]  /*06b0*/  LDG.E.EL.64 R8, desc[UR4][R8.64] ;  /* 0x0000000408087981 */ /* 0x000f28000c2e1b00 */
[----:B------:R-:W4:Y:S01]  /*06c0*/  LDG.E.EL R2, desc[UR4][R2.64] ;  /* 0x0000000402027981 */ /* 0x000f22000c2e1900 */
[C---:B-----5:R-:W-:Y:S01]  /*06d0*/  FADD R5, R13.reuse, R22 ;  /* 0x000000160d057221 */ /* 0x060fe20000000000 */
[C---:B--2---:R-:W-:Y:S01]  /*06e0*/  FADD R7, R13.reuse, R24 ;  /* 0x000000180d077221 */ /* 0x044fe20000000000 */
[C---:B------:R-:W-:Y:S01]  /*06f0*/  FADD R4, R13.reuse, R23 ;  /* 0x000000170d047221 */ /* 0x040fe20000000000 */
[C---:B---3--:R-:W-:Y:S01]  /*0700*/  FADD R14, R13.reuse, R14 ;  /* 0x0000000e0d0e7221 */ /* 0x048fe20000000000 */
[C---:B----4-:R-:W-:Y:S01]  /*0710*/  FADD R16, R13.reuse, R16 ;  /* 0x000000100d107221 */ /* 0x050fe20000000000 */
[C---:B------:R-:W-:Y:S01]  /*0720*/  FADD R10, R13.reuse, R10 ;  /* 0x0000000a0d0a7221 */ /* 0x040fe20000000000 */
[----:B------:R-:W-:Y:S01]  /*0730*/  FADD R11, R13, R18 ;  /* 0x000000120d0b7221 */ /* 0x000fe20000000000 */
[----:B------:R-:W-:Y:S01]  /*0740*/  FADD R14, -R5, R14 ;  /* 0x0000000e050e7221 */ /* 0x000fe20000000100 */
[----:B------:R-:W-:Y:S01]  /*0750*/  FADD R13, R13, R20 ;  /* 0x000000140d0d7221 */ /* 0x000fe20000000000 */
[----:B------:R-:W-:Y:S01]  /*0760*/  FADD R16, -R7, R16 ;  /* 0x0000001007107221 */ /* 0x000fe20000000100 */
[----:B------:R-:W-:-:S02]  /*0770*/  FADD R11, -R4, R11 ;  /* 0x0000000b040b7221 */ /* 0x000fc40000000100 */
[----:B------:R-:W-:Y:S01]  /*0780*/  FADD R13, -R10, R13 ;  /* 0x0000000d0a0d7221 */ /* 0x000fe20000000100 */
[C---:B------:R-:W-:Y:S01]  /*0790*/  FFMA R5, R8.reuse, R14, R5 ;  /* 0x0000000e08057223 */ /* 0x040fe20000000005 */
[----:B------:R-:W-:Y:S01]  /*07a0*/  FFMA R16, R8, R16, R7 ;  /* 0x0000001008107223 */ /* 0x000fe20000000007 */
[C---:B------:R-:W-:Y:S01]  /*07b0*/  FFMA R11, R9.reuse, R11, R4 ;  /* 0x0000000b090b7223 */ /* 0x040fe20000000004 */
[----:B------:R-:W-:Y:S02]  /*07c0*/  FFMA R10, R9, R13, R10 ;  /* 0x0000000d090a7223 */ /* 0x000fe4000000000a */
[----:B------:R-:W-:Y:S02]  /*07d0*/  FADD R16, -R5, R16 ;  /* 0x0000001005107221 */ /* 0x000fe40000000100 */
[----:B------:R-:W-:Y:S02]  /*07e0*/  FADD R10, -R11, R10 ;  /* 0x0000000a0b0a7221 */ /* 0x000fe40000000100 */
[----:B------:R-:W-:-:S02]  /*07f0*/  FFMA R16, R2, R16, R5 ;  /* 0x0000001002107223 */ /* 0x000fc40000000005 */
[----:B------:R-:W-:Y:S02]  /*0800*/  FFMA R10, R2, R10, R11 ;  /* 0x0000000a020a7223 */ /* 0x000fe4000000000b */
[----:B------:R-:W-:Y:S02]  /*0810*/  FADD R16, RZ, -R16 ;  /* 0x80000010ff107221 */ /* 0x000fe40000000000 */
[----:B------:R-:W-:Y:S02]  /*0820*/  FADD R10, RZ, -R10 ;  /* 0x8000000aff0a7221 */ /* 0x000fe40000000000 */
[----:B------:R-:W-:Y:S02]  /*0830*/  FMUL R16, R16, 1.4426950216293334961 ;  /* 0x3fb8aa3b10107820 */ /* 0x000fe40000400000 */
[----:B------:R-:W-:-:S03]  /*0840*/  FMUL R10, R10, 1.4426950216293334961 ;  /* 0x3fb8aa3b0a0a7820 */ /* 0x000fc60000400000 */
[----:B------:R-:W-:Y:S02]  /*0850*/  FSETP.GEU.AND P0, PT, R16, -126, PT ;  /* 0xc2fc00001000780b */ /* 0x000fe40003f0e000 */
[----:B------:R-:W-:-:S11]  /*0860*/  FSETP.GEU.AND P1, PT, R10, -126, PT ;  /* 0xc2fc00000a00780b */ /* 0x000fd60003f2e000 */
[----:B------:R-:W-:Y:S02]  /*0870*/  @!P0 FMUL R16, R16, 0.5 ;  /* 0x3f00000010108820 */ /* 0x000fe40000400000 */
[----:B------:R-:W-:Y:S02]  /*0880*/  @!P1 FMUL R10, R10, 0.5 ;  /* 0x3f0000000a0a9820 */ /* 0x000fe40000400000 */
[----:B------:R-:W0:Y:S08]  /*0890*/  MUFU.EX2 R2, R16 ;  /* 0x0000001000027308 */ /* 0x000e300000000800 */
[----:B------:R-:W1:Y:S01]  /*08a0*/  MUFU.EX2 R3, R10 ;  /* 0x0000000a00037308 */ /* 0x000e620000000800 */
[----:B0-----:R-:W-:-:S04]  /*08b0*/  @!P0 FMUL R2, R2, R2 ;  /* 0x0000000202028220 */ /* 0x001fc80000400000 */
[----:B------:R-:W-:Y:S01]  /*08c0*/  FADD R4, R2, 1 ;  /* 0x3f80000002047421 */ /* 0x000fe20000000000 */
[----:B-1----:R-:W-:-:S04]  /*08d0*/  @!P1 FMUL R3, R3, R3 ;  /* 0x0000000303039220 */ /* 0x002fc80000400000 */
[----:B------:R-:W-:Y:S01]  /*08e0*/  FADD R5, R3, 1 ;  /* 0x3f80000003057421 */ /* 0x000fe20000000000 */
[----:B------:R-:W-:Y:S01]  /*08f0*/  FSETP.GT.AND P0, PT, R4, 8.50705917302346158658e+37, PT ;  /* 0x7e8000000400780b */ /* 0x000fe20003f04000 */
[----:B------:R-:W0:Y:S03]  /*0900*/  LDC.64 R2, c[0x0][0x210] ;  /* 0x00008400ff027b82 */ /* 0x000e260000000a00 */
[----:B------:R-:W-:Y:S01]  /*0910*/  FSETP.GT.AND P1, PT, R5, 8.50705917302346158658e+37, PT ;  /* 0x7e8000000500780b */ /* 0x000fe20003f24000 */
[----:B------:R-:W-:-:S08]  /*0920*/  HFMA2.MMA R8, -RZ, RZ, 1.625, 0 ;  /* 0x3e800000ff087435 */ /* 0x000fd000000001ff */
[----:B------:R-:W-:-:S04]  /*0930*/  @P0 FMUL R4, R4, 0.25 ;  /* 0x3e80000004040820 */ /* 0x000fc80000400000 */
[----:B------:R-:W-:Y:S02]  /*0940*/  @P1 FMUL R5, R5, 0.25 ;  /* 0x3e80000005051820 */ /* 0x000fe40000400000 */
[----:B------:R-:W1:Y:S08]  /*0950*/  MUFU.RCP R4, R4 ;  /* 0x0000000400047308 */ /* 0x000e700000001000 */
[----:B------:R-:W2:Y:S01]  /*0960*/  MUFU.RCP R5, R5 ;  /* 0x0000000500057308 */ /* 0x000ea20000001000 */
[----:B------:R-:W-:-:S02]  /*0970*/  FSEL R7, R8, 1, P0 ;  /* 0x3f80000008077808 */ /* 0x000fc40000000000 */
[----:B------:R-:W-:Y:S01]  /*0980*/  FSEL R8, R8, 1, P1 ;  /* 0x3f80000008087808 */ /* 0x000fe20000800000 */
[----:B0-----:R-:W-:-:S04]  /*0990*/  IMAD.WIDE R2, R0, 0x4, R2 ;  /* 0x0000000400027825 */ /* 0x001fc800078e0202 */
[----:B-1----:R-:W-:Y:S01]  /*09a0*/  FMUL R6, R4, R7 ;  /* 0x0000000704067220 */ /* 0x002fe20000400000 */
[----:B--2---:R-:W-:-:S05]  /*09b0*/  FMUL R7, R5, R8 ;  /* 0x0000000805077220 */ /* 0x004fca0000400000 */
[----:B------:R-:W-:Y:S01]  /*09c0*/  STG.E.64 desc[UR4][R2.64], R6 ;  /* 0x0000000602007986 */ /* 0x000fe2000c101b04 */
[----:B------:R-:W-:Y:S05]  /*09d0*/  EXIT ;  /* 0x000000000000794d */ /* 0x000fea0003800000 */
.L_x_0:
[----:B------:R-:W-:-:S00]  /*09e0*/  BRA `(.L_x_0) ;  /* 0xfffffffc00fc7947 */ /* 0x000fc0000383ffff */
[----:B------:R-:W-:-:S00]  /*09f0*/  NOP ;  /* 0x0000000000007918 */ /* 0x000fc00000000000 */
        /* <DEDUP_REMOVED lines=8> */
.L_x_1:


//--------------------- .nv.constant0.triton_poi_fused__unsafe_index_add_convolution_mul_sigmoid_sub_63 --------------------------
	.section	.nv.constant0.triton_poi_fused__unsafe_index_add_convolution_mul_sigmoid_sub_63,"a",@progbits
	.sectionflags	@""
	.align	4
.nv.constant0.triton_poi_fused__unsafe_index_add_convolution_mul_sigmoid_sub_63:
	.zero		604
